//
// Generated by NVIDIA NVVM Compiler
//
// Compiler Build ID: CL-36424714
// Cuda compilation tools, release 13.0, V13.0.88
// Based on NVVM 20.0.0
//

.version 9.0
.target sm_100
.address_size 64

	// .globl	_Z17bitonicSortKernelPiiib

.visible .entry _Z17bitonicSortKernelPiiib(
	.param .u64 .ptr .align 1 _Z17bitonicSortKernelPiiib_param_0,
	.param .u32 _Z17bitonicSortKernelPiiib_param_1,
	.param .u32 _Z17bitonicSortKernelPiiib_param_2,
	.param .u8 _Z17bitonicSortKernelPiiib_param_3
)
{
	.reg .pred 	%p<9>;
	.reg .b16 	%rs<2>;
	.reg .b32 	%r<15>;
	.reg .b64 	%rd<11>;

	ld.param.u64 	%rd6, [_Z17bitonicSortKernelPiiib_param_0];
	ld.param.u32 	%r8, [_Z17bitonicSortKernelPiiib_param_1];
	ld.param.u32 	%r7, [_Z17bitonicSortKernelPiiib_param_2];
	ld.param.s8 	%rs1, [_Z17bitonicSortKernelPiiib_param_3];
	cvta.to.global.u64 	%rd1, %rd6;
	mov.u32 	%r9, %tid.x;
	mov.u32 	%r10, %ntid.x;
	mov.u32 	%r11, %ctaid.x;
	mad.lo.s32 	%r1, %r10, %r11, %r9;
	xor.b32  	%r2, %r8, %r1;
	setp.le.u32 	%p1, %r2, %r1;
	@%p1 bra 	$L__BB0_6;
	and.b32  	%r12, %r7, %r1;
	setp.ne.s32 	%p2, %r12, 0;
	@%p2 bra 	$L__BB0_4;
	mul.wide.u32 	%rd9, %r1, 4;
	add.s64 	%rd2, %rd1, %rd9;
	mul.wide.u32 	%rd10, %r2, 4;
	add.s64 	%rd3, %rd1, %rd10;
	cvt.s32.s16 	%r13, %rs1;
	ld.global.u32 	%r3, [%rd2];
	ld.global.u32 	%r4, [%rd3];
	setp.gt.s32 	%p7, %r3, %r4;
	selp.u32 	%r14, 1, 0, %p7;
	setp.ne.s32 	%p8, %r13, %r14;
	@%p8 bra 	$L__BB0_6;
	st.global.u32 	[%rd2], %r4;
	st.global.u32 	[%rd3], %r3;
	bra.uni 	$L__BB0_6;
$L__BB0_4:
	mul.wide.u32 	%rd7, %r1, 4;
	add.s64 	%rd4, %rd1, %rd7;
	mul.wide.u32 	%rd8, %r2, 4;
	add.s64 	%rd5, %rd1, %rd8;
	setp.eq.s16 	%p3, %rs1, 0;
	ld.global.u32 	%r5, [%rd4];
	ld.global.u32 	%r6, [%rd5];
	setp.le.s32 	%p4, %r5, %r6;
	xor.pred  	%p5, %p3, %p4;
	not.pred 	%p6, %p5;
	@%p6 bra 	$L__BB0_6;
	st.global.u32 	[%rd4], %r6;
	st.global.u32 	[%rd5], %r5;
$L__BB0_6:
	ret;

}


// ===== COMPILED SASS (sm_100) =====

	.target	sm_100

	.elftype	@"ET_EXEC"


//--------------------- .note.nv.tkinfo           --------------------------
	.section	.note.nv.tkinfo,"",@"SHT_NOTE"
	.sectionflags	@"SHF_NOTE_NV_TKINFO"
	.tkinfo
        /*0018*/ 	.word	0x00000002
        /*0030*/ 	.string	""
        /*0030*/ 	.string	"ptxas"
        /*0030*/ 	.string	"Cuda compilation tools, release 13.0, V13.0.88"
        /*0030*/ 	.string	"Build cuda_13.0.r13.0/compiler.36424714_0"
        /*0030*/ 	.string	"-arch sm_100 -m 64 "



//--------------------- .note.nv.cuinfo           --------------------------
	.section	.note.nv.cuinfo,"",@"SHT_NOTE"
	.sectionflags	@"SHF_NOTE_NV_CUINFO"
        /*0018*/ 	.short	0x0002
        /*001a*/ 	.short	0x0064
        /*001c*/ 	.short	0x0082
	.zero		2


//--------------------- .nv.info                  --------------------------
	.section	.nv.info,"",@"SHT_CUDA_INFO"
	.align	4


	//----- nvinfo : EIATTR_REGCOUNT
	.align		4
        /*0000*/ 	.byte	0x04, 0x2f
        /*0002*/ 	.short	(.L_1 - .L_0)
	.align		4
.L_0:
        /*0004*/ 	.word	index@(_Z17bitonicSortKernelPiiib)
        /*0008*/ 	.word	0x0000000c


	//----- nvinfo : EIATTR_FRAME_SIZE
	.align		4
.L_1:
        /*000c*/ 	.byte	0x04, 0x11
        /*000e*/ 	.short	(.L_3 - .L_2)
	.align		4
.L_2:
        /*0010*/ 	.word	index@(_Z17bitonicSortKernelPiiib)
        /*0014*/ 	.word	0x00000000


	//----- nvinfo : EIATTR_MIN_STACK_SIZE
	.align		4
.L_3:
        /*0018*/ 	.byte	0x04, 0x12
        /*001a*/ 	.short	(.L_5 - .L_4)
	.align		4
.L_4:
        /*001c*/ 	.word	index@(_Z17bitonicSortKernelPiiib)
        /*0020*/ 	.word	0x00000000
.L_5:


//--------------------- .nv.compat                --------------------------
	.section	.nv.compat,"",@"SHT_CUDA_COMPAT_INFO"
	.align	4
        /*0000*/ 	.byte	0x02, 0x09, 0x00, 0x00, 0x02, 0x02, 0x01, 0x00, 0x02, 0x05, 0x05, 0x00, 0x03, 0x07, 0x01, 0x01
        /*0010*/ 	.byte	0x02, 0x03, 0x00, 0x00, 0x02, 0x06, 0x01, 0x00, 0x04, 0x0b, 0x08, 0x00, 0x09, 0x00, 0x00, 0x00
        /*0020*/ 	.byte	0x00, 0x00, 0x00, 0x00


//--------------------- .nv.info._Z17bitonicSortKernelPiiib --------------------------
	.section	.nv.info._Z17bitonicSortKernelPiiib,"",@"SHT_CUDA_INFO"
	.sectionflags	@""
	.align	4


	//----- nvinfo : EIATTR_CUDA_API_VERSION
	.align		4
        /*0000*/ 	.byte	0x04, 0x37
        /*0002*/ 	.short	(.L_7 - .L_6)
.L_6:
        /*0004*/ 	.word	0x00000082


	//----- nvinfo : EIATTR_KPARAM_INFO
	.align		4
.L_7:
        /*0008*/ 	.byte	0x04, 0x17
        /*000a*/ 	.short	(.L_9 - .L_8)
.L_8:
        /*000c*/ 	.word	0x00000000
        /*0010*/ 	.short	0x0003
        /*0012*/ 	.short	0x0010
        /*0014*/ 	.byte	0x00, 0xf0, 0x05, 0x00


	//----- nvinfo : EIATTR_KPARAM_INFO
	.align		4
.L_9:
        /*0018*/ 	.byte	0x04, 0x17
        /*001a*/ 	.short	(.L_11 - .L_10)
.L_10:
        /*001c*/ 	.word	0x00000000
        /*0020*/ 	.short	0x0002
        /*0022*/ 	.short	0x000c
        /*0024*/ 	.byte	0x00, 0xf0, 0x11, 0x00


	//----- nvinfo : EIATTR_KPARAM_INFO
	.align		4
.L_11:
        /*0028*/ 	.byte	0x04, 0x17
        /*002a*/ 	.short	(.L_13 - .L_12)
.L_12:
        /*002c*/ 	.word	0x00000000
        /*0030*/ 	.short	0x0001
        /*0032*/ 	.short	0x0008
        /*0034*/ 	.byte	0x00, 0xf0, 0x11, 0x00


	//----- nvinfo : EIATTR_KPARAM_INFO
	.align		4
.L_13:
        /*0038*/ 	.byte	0x04, 0x17
        /*003a*/ 	.short	(.L_15 - .L_14)
.L_14:
        /*003c*/ 	.word	0x00000000
        /*0040*/ 	.short	0x0000
        /*0042*/ 	.short	0x0000
        /*0044*/ 	.byte	0x00, 0xf5, 0x21, 0x00


	//----- nvinfo : EIATTR_SPARSE_MMA_MASK
	.align		4
.L_15:
        /*0048*/ 	.byte	0x03, 0x50
        /*004a*/ 	.short	0x0000


	//----- nvinfo : EIATTR_MAXREG_COUNT
	.align		4
        /*004c*/ 	.byte	0x03, 0x1b
        /*004e*/ 	.short	0x00ff


	//----- nvinfo : EIATTR_MERCURY_ISA_VERSION
	.align		4
        /*0050*/ 	.byte	0x03, 0x5f
        /*0052*/ 	.short	0x0101


	//----- nvinfo : EIATTR_VRC_CTA_INIT_COUNT
	.align		4
        /*0054*/ 	.byte	0x02, 0x4a
	.zero		1
	.zero		1


	//----- nvinfo : EIATTR_EXIT_INSTR_OFFSETS
	.align		4
        /*0058*/ 	.byte	0x04, 0x1c
        /*005a*/ 	.short	(.L_17 - .L_16)


	//   ....[0]....
.L_16:
        /*005c*/ 	.word	0x00000080


	//   ....[1]....
        /*0060*/ 	.word	0x00000170


	//   ....[2]....
        /*0064*/ 	.word	0x000001a0


	//   ....[3]....
        /*0068*/ 	.word	0x00000240


	//   ....[4]....
        /*006c*/ 	.word	0x00000270


	//----- nvinfo : EIATTR_CRS_STACK_SIZE
	.align		4
.L_17:
        /*0070*/ 	.byte	0x04, 0x1e
        /*0072*/ 	.short	(.L_19 - .L_18)
.L_18:
        /*0074*/ 	.word	0x00000000


	//----- nvinfo : EIATTR_CBANK_PARAM_SIZE
	.align		4
.L_19:
        /*0078*/ 	.byte	0x03, 0x19
        /*007a*/ 	.short	0x0011


	//----- nvinfo : EIATTR_PARAM_CBANK
	.align		4
        /*007c*/ 	.byte	0x04, 0x0a
        /*007e*/ 	.short	(.L_21 - .L_20)
	.align		4
.L_20:
        /*0080*/ 	.word	index@(.nv.constant0._Z17bitonicSortKernelPiiib)
        /*0084*/ 	.short	0x0380
        /*0086*/ 	.short	0x0011


	//----- nvinfo : EIATTR_SW_WAR
	.align		4
.L_21:
        /*0088*/ 	.byte	0x04, 0x36
        /*008a*/ 	.short	(.L_23 - .L_22)
.L_22:
        /*008c*/ 	.word	0x00000008
.L_23:


//--------------------- .nv.callgraph             --------------------------
	.section	.nv.callgraph,"",@"SHT_CUDA_CALLGRAPH"
	.align	4
	.sectionentsize	8
	.align		4
        /*0000*/ 	.word	0x00000000
	.align		4
        /*0004*/ 	.word	0xffffffff
	.align		4
        /*0008*/ 	.word	0x00000000
	.align		4
        /*000c*/ 	.word	0xfffffffe
	.align		4
        /*0010*/ 	.word	0x00000000
	.align		4
        /*0014*/ 	.word	0xfffffffd
	.align		4
        /*0018*/ 	.word	0x00000000
	.align		4
        /*001c*/ 	.word	0xfffffffc


//--------------------- .text._Z17bitonicSortKernelPiiib --------------------------
	.section	.text._Z17bitonicSortKernelPiiib,"ax",@progbits
	.align	128
        .global         _Z17bitonicSortKernelPiiib
        .type           _Z17bitonicSortKernelPiiib,@function
        .size           _Z17bitonicSortKernelPiiib,(.L_x_2 - _Z17bitonicSortKernelPiiib)
        .other          _Z17bitonicSortKernelPiiib,@"STO_CUDA_ENTRY STV_DEFAULT"
_Z17bitonicSortKernelPiiib:
.text._Z17bitonicSortKernelPiiib:
[----:B------:R-:W-:Y:S01]  /*0000*/  LDC R1, c[0x0][0x37c] ;  /* 0x0000df00ff017b82 */ /* 0x000fe20000000800 */
[----:B------:R-:W0:Y:S01]  /*0010*/  S2R R7, SR_TID.X ;  /* 0x0000000000077919 */ /* 0x000e220000002100 */
[----:B------:R-:W0:Y:S01]  /*0020*/  LDCU UR4, c[0x0][0x360] ;  /* 0x00006c00ff0477ac */ /* 0x000e220008000800 */
[----:B------:R-:W0:Y:S01]  /*0030*/  S2R R0, SR_CTAID.X ;  /* 0x0000000000007919 */ /* 0x000e220000002500 */
[----:B------:R-:W1:Y:S01]  /*0040*/  LDCU UR5, c[0x0][0x388] ;  /* 0x00007100ff0577ac */ /* 0x000e620008000800 */
[----:B0-----:R-:W-:-:S05]  /*0050*/  IMAD R7, R0, UR4, R7 ;  /* 0x0000000400077c24 */ /* 0x001fca000f8e0207 */
[----:B-1----:R-:W-:-:S04]  /*0060*/  LOP3.LUT R9, R7, UR5, RZ, 0x3c, !PT ;  /* 0x0000000507097c12 */ /* 0x002fc8000f8e3cff */
[----:B------:R-:W-:-:S13]  /*0070*/  ISETP.GT.U32.AND P0, PT, R9, R7, PT ;  /* 0x000000070900720c */ /* 0x000fda0003f04070 */
[----:B------:R-:W-:Y:S05]  /*0080*/  @!P0 EXIT ;  /* 0x000000000000894d */ /* 0x000fea0003800000 */
[----:B------:R-:W0:Y:S01]  /*0090*/  LDCU UR4, c[0x0][0x38c] ;  /* 0x00007180ff0477ac */ /* 0x000e220008000800 */
[----:B------:R-:W1:Y:S01]  /*00a0*/  LDCU.64 UR6, c[0x0][0x358] ;  /* 0x00006b00ff0677ac */ /* 0x000e620008000a00 */
[----:B0-----:R-:W-:-:S13]  /*00b0*/  LOP3.LUT P0, RZ, R7, UR4, RZ, 0xc0, !PT ;  /* 0x0000000407ff7c12 */ /* 0x001fda000f80c0ff */
[----:B-1----:R-:W-:Y:S05]  /*00c0*/  @P0 BRA `(.L_x_0) ;  /* 0x0000000000380947 */ /* 0x002fea0003800000 */
[----:B------:R-:W0:Y:S01]  /*00d0*/  LDC.64 R4, c[0x0][0x380] ;  /* 0x0000e000ff047b82 */ /* 0x000e220000000a00 */
[----:B------:R-:W1:Y:S01]  /*00e0*/  LDCU.U8 UR4, c[0x0][0x390] ;  /* 0x00007200ff0477ac */ /* 0x000e620008000000 */
[----:B0-----:R-:W-:-:S04]  /*00f0*/  IMAD.WIDE.U32 R2, R7, 0x4, R4 ;  /* 0x0000000407027825 */ /* 0x001fc800078e0004 */
[----:B------:R-:W-:Y:S01]  /*0100*/  IMAD.WIDE.U32 R4, R9, 0x4, R4 ;  /* 0x0000000409047825 */ /* 0x000fe200078e0004 */
[----:B------:R-:W2:Y:S04]  /*0110*/  LDG.E R7, desc[UR6][R2.64] ;  /* 0x0000000602077981 */ /* 0x000ea8000c1e1900 */
[----:B------:R-:W2:Y:S01]  /*0120*/  LDG.E R0, desc[UR6][R4.64] ;  /* 0x0000000604007981 */ /* 0x000ea2000c1e1900 */
[----:B-1----:R-:W-:Y:S01]  /*0130*/  UPRMT UR4, UR4, 0x8880, URZ ;  /* 0x0000888004047896 */ /* 0x002fe200080000ff */
[----:B--2---:R-:W-:-:S04]  /*0140*/  ISETP.GT.AND P0, PT, R7, R0, PT ;  /* 0x000000000700720c */ /* 0x004fc80003f04270 */
[----:B------:R-:W-:-:S04]  /*0150*/  SEL R6, RZ, 0x1, !P0 ;  /* 0x00000001ff067807 */ /* 0x000fc80004000000 */
[----:B------:R-:W-:-:S13]  /*0160*/  ISETP.NE.AND P0, PT, R6, UR4, PT ;  /* 0x0000000406007c0c */ /* 0x000fda000bf05270 */
[----:B------:R-:W-:Y:S05]  /*0170*/  @P0 EXIT ;  /* 0x000000000000094d */ /* 0x000fea0003800000 */
[----:B------:R-:W-:Y:S04]  /*0180*/  STG.E desc[UR6][R2.64], R0 ;  /* 0x0000000002007986 */ /* 0x000fe8000c101906 */
[----:B------:R-:W-:Y:S01]  /*0190*/  STG.E desc[UR6][R4.64], R7 ;  /* 0x0000000704007986 */ /* 0x000fe2000c101906 */
[----:B------:R-:W-:Y:S05]  /*01a0*/  EXIT ;  /* 0x000000000000794d */ /* 0x000fea0003800000 */
.L_x_0:
[----:B------:R-:W0:Y:S01]  /*01b0*/  LDC.64 R2, c[0x0][0x380] ;  /* 0x0000e000ff027b82 */ /* 0x000e220000000a00 */
[----:B------:R-:W1:Y:S01]  /*01c0*/  LDCU.U8 UR4, c[0x0][0x390] ;  /* 0x00007200ff0477ac */ /* 0x000e620008000000 */
[----:B0-----:R-:W-:-:S04]  /*01d0*/  IMAD.WIDE.U32 R4, R7, 0x4, R2 ;  /* 0x0000000407047825 */ /* 0x001fc800078e0002 */
[----:B------:R-:W-:Y:S01]  /*01e0*/  IMAD.WIDE.U32 R2, R9, 0x4, R2 ;  /* 0x0000000409027825 */ /* 0x000fe200078e0002 */
[----:B------:R-:W2:Y:S04]  /*01f0*/  LDG.E R7, desc[UR6][R4.64] ;  /* 0x0000000604077981 */ /* 0x000ea8000c1e1900 */
[----:B------:R-:W2:Y:S01]  /*0200*/  LDG.E R0, desc[UR6][R2.64] ;  /* 0x0000000602007981 */ /* 0x000ea2000c1e1900 */
[----:B-1----:R-:W-:Y:S01]  /*0210*/  UPRMT UR4, UR4, 0x8880, URZ ;  /* 0x0000888004047896 */ /* 0x002fe200080000ff */
[----:B--2---:R-:W-:-:S05]  /*0220*/  ISETP.GT.AND P0, PT, R7, R0, PT ;  /* 0x000000000700720c */ /* 0x004fca0003f04270 */
[----:B------:R-:W-:-:S13]  /*0230*/  ISETP.EQ.XOR P0, PT, RZ, UR4, !P0 ;  /* 0x00000004ff007c0c */ /* 0x000fda000c702a70 */
[----:B------:R-:W-:Y:S05]  /*0240*/  @!P0 EXIT ;  /* 0x000000000000894d */ /* 0x000fea0003800000 */
[----:B------:R-:W-:Y:S04]  /*0250*/  STG.E desc[UR6][R4.64], R0 ;  /* 0x0000000004007986 */ /* 0x000fe8000c101906 */
[----:B------:R-:W-:Y:S01]  /*0260*/  STG.E desc[UR6][R2.64], R7 ;  /* 0x0000000702007986 */ /* 0x000fe2000c101906 */
[----:B------:R-:W-:Y:S05]  /*0270*/  EXIT ;  /* 0x000000000000794d */ /* 0x000fea0003800000 */
.L_x_1:
[----:B------:R-:W-:-:S00]  /*0280*/  BRA `(.L_x_1) ;  /* 0xfffffffc00fc7947 */ /* 0x000fc0000383ffff */
[----:B------:R-:W-:-:S00]  /*0290*/  NOP ;  /* 0x0000000000007918 */ /* 0x000fc00000000000 */
        /* <DEDUP_REMOVED lines=14> */
.L_x_2:


//--------------------- .nv.shared.reserved.0     --------------------------
	.section	.nv.shared.reserved.0,"aw",@nobits
	.weak		__nv_reservedSMEM_offset_0_alias
	.size		__nv_reservedSMEM_offset_0_alias, 0, 64
	.other		__nv_reservedSMEM_offset_0_alias,@"STO_CUDA_RESERVED_SHARED STV_DEFAULT"
__nv_reservedSMEM_offset_0_alias:
	.zero		0
	.zero		64


//--------------------- .nv.constant0._Z17bitonicSortKernelPiiib --------------------------
	.section	.nv.constant0._Z17bitonicSortKernelPiiib,"a",@progbits
	.sectionflags	@""
	.align	4
.nv.constant0._Z17bitonicSortKernelPiiib:
	.zero		913


//--------------------- SYMBOLS --------------------------

	.type		.nv.reservedSmem.offset0,@object
	.size		.nv.reservedSmem.offset0,0x4
